//
// Generated by NVIDIA NVVM Compiler
//
// Compiler Build ID: CL-36424714
// Cuda compilation tools, release 13.0, V13.0.88
// Based on NVVM 20.0.0
//

.version 9.0
.target sm_100
.address_size 64

	// .globl	_Z13sumArrayOnGPUPfS_S_m

.visible .entry _Z13sumArrayOnGPUPfS_S_m(
	.param .u64 .ptr .align 1 _Z13sumArrayOnGPUPfS_S_m_param_0,
	.param .u64 .ptr .align 1 _Z13sumArrayOnGPUPfS_S_m_param_1,
	.param .u64 .ptr .align 1 _Z13sumArrayOnGPUPfS_S_m_param_2,
	.param .u64 _Z13sumArrayOnGPUPfS_S_m_param_3
)
{
	.reg .pred 	%p<2>;
	.reg .b32 	%r<5>;
	.reg .b32 	%f<4>;
	.reg .b64 	%rd<13>;

	ld.param.u64 	%rd2, [_Z13sumArrayOnGPUPfS_S_m_param_0];
	ld.param.u64 	%rd3, [_Z13sumArrayOnGPUPfS_S_m_param_1];
	ld.param.u64 	%rd4, [_Z13sumArrayOnGPUPfS_S_m_param_2];
	ld.param.u64 	%rd5, [_Z13sumArrayOnGPUPfS_S_m_param_3];
	mov.u32 	%r1, %ntid.x;
	mov.u32 	%r2, %ctaid.x;
	mov.u32 	%r3, %tid.x;
	mad.lo.s32 	%r4, %r1, %r2, %r3;
	cvt.s64.s32 	%rd1, %r4;
	setp.le.u64 	%p1, %rd5, %rd1;
	@%p1 bra 	$L__BB0_2;
	cvta.to.global.u64 	%rd6, %rd2;
	cvta.to.global.u64 	%rd7, %rd3;
	cvta.to.global.u64 	%rd8, %rd4;
	shl.b64 	%rd9, %rd1, 2;
	add.s64 	%rd10, %rd6, %rd9;
	ld.global.f32 	%f1, [%rd10];
	add.s64 	%rd11, %rd7, %rd9;
	ld.global.f32 	%f2, [%rd11];
	add.f32 	%f3, %f1, %f2;
	add.s64 	%rd12, %rd8, %rd9;
	st.global.f32 	[%rd12], %f3;
$L__BB0_2:
	ret;

}


// ===== COMPILED SASS (sm_100) =====

	.target	sm_100

	.elftype	@"ET_EXEC"


//--------------------- .note.nv.tkinfo           --------------------------
	.section	.note.nv.tkinfo,"",@"SHT_NOTE"
	.sectionflags	@"SHF_NOTE_NV_TKINFO"
	.tkinfo
        /*0018*/ 	.word	0x00000002
        /*0030*/ 	.string	""
        /*0030*/ 	.string	"ptxas"
        /*0030*/ 	.string	"Cuda compilation tools, release 13.0, V13.0.88"
        /*0030*/ 	.string	"Build cuda_13.0.r13.0/compiler.36424714_0"
        /*0030*/ 	.string	"-arch sm_100 -m 64 "



//--------------------- .note.nv.cuinfo           --------------------------
	.section	.note.nv.cuinfo,"",@"SHT_NOTE"
	.sectionflags	@"SHF_NOTE_NV_CUINFO"
        /*0018*/ 	.short	0x0002
        /*001a*/ 	.short	0x0064
        /*001c*/ 	.short	0x0082
	.zero		2


//--------------------- .nv.info                  --------------------------
	.section	.nv.info,"",@"SHT_CUDA_INFO"
	.align	4


	//----- nvinfo : EIATTR_REGCOUNT
	.align		4
        /*0000*/ 	.byte	0x04, 0x2f
        /*0002*/ 	.short	(.L_1 - .L_0)
	.align		4
.L_0:
        /*0004*/ 	.word	index@(_Z13sumArrayOnGPUPfS_S_m)
        /*0008*/ 	.word	0x0000000c


	//----- nvinfo : EIATTR_FRAME_SIZE
	.align		4
.L_1:
        /*000c*/ 	.byte	0x04, 0x11
        /*000e*/ 	.short	(.L_3 - .L_2)
	.align		4
.L_2:
        /*0010*/ 	.word	index@(_Z13sumArrayOnGPUPfS_S_m)
        /*0014*/ 	.word	0x00000000


	//----- nvinfo : EIATTR_MIN_STACK_SIZE
	.align		4
.L_3:
        /*0018*/ 	.byte	0x04, 0x12
        /*001a*/ 	.short	(.L_5 - .L_4)
	.align		4
.L_4:
        /*001c*/ 	.word	index@(_Z13sumArrayOnGPUPfS_S_m)
        /*0020*/ 	.word	0x00000000
.L_5:


//--------------------- .nv.compat                --------------------------
	.section	.nv.compat,"",@"SHT_CUDA_COMPAT_INFO"
	.align	4
        /*0000*/ 	.byte	0x02, 0x09, 0x00, 0x00, 0x02, 0x02, 0x01, 0x00, 0x02, 0x05, 0x05, 0x00, 0x03, 0x07, 0x01, 0x01
        /*0010*/ 	.byte	0x02, 0x03, 0x00, 0x00, 0x02, 0x06, 0x01, 0x00, 0x04, 0x0b, 0x08, 0x00, 0x09, 0x00, 0x00, 0x00
        /*0020*/ 	.byte	0x00, 0x00, 0x00, 0x00


//--------------------- .nv.info._Z13sumArrayOnGPUPfS_S_m --------------------------
	.section	.nv.info._Z13sumArrayOnGPUPfS_S_m,"",@"SHT_CUDA_INFO"
	.sectionflags	@""
	.align	4


	//----- nvinfo : EIATTR_CUDA_API_VERSION
	.align		4
        /*0000*/ 	.byte	0x04, 0x37
        /*0002*/ 	.short	(.L_7 - .L_6)
.L_6:
        /*0004*/ 	.word	0x00000082


	//----- nvinfo : EIATTR_KPARAM_INFO
	.align		4
.L_7:
        /*0008*/ 	.byte	0x04, 0x17
        /*000a*/ 	.short	(.L_9 - .L_8)
.L_8:
        /*000c*/ 	.word	0x00000000
        /*0010*/ 	.short	0x0003
        /*0012*/ 	.short	0x0018
        /*0014*/ 	.byte	0x00, 0xf0, 0x21, 0x00


	//----- nvinfo : EIATTR_KPARAM_INFO
	.align		4
.L_9:
        /*0018*/ 	.byte	0x04, 0x17
        /*001a*/ 	.short	(.L_11 - .L_10)
.L_10:
        /*001c*/ 	.word	0x00000000
        /*0020*/ 	.short	0x0002
        /*0022*/ 	.short	0x0010
        /*0024*/ 	.byte	0x00, 0xf5, 0x21, 0x00


	//----- nvinfo : EIATTR_KPARAM_INFO
	.align		4
.L_11:
        /*0028*/ 	.byte	0x04, 0x17
        /*002a*/ 	.short	(.L_13 - .L_12)
.L_12:
        /*002c*/ 	.word	0x00000000
        /*0030*/ 	.short	0x0001
        /*0032*/ 	.short	0x0008
        /*0034*/ 	.byte	0x00, 0xf5, 0x21, 0x00


	//----- nvinfo : EIATTR_KPARAM_INFO
	.align		4
.L_13:
        /*0038*/ 	.byte	0x04, 0x17
        /*003a*/ 	.short	(.L_15 - .L_14)
.L_14:
        /*003c*/ 	.word	0x00000000
        /*0040*/ 	.short	0x0000
        /*0042*/ 	.short	0x0000
        /*0044*/ 	.byte	0x00, 0xf5, 0x21, 0x00


	//----- nvinfo : EIATTR_SPARSE_MMA_MASK
	.align		4
.L_15:
        /*0048*/ 	.byte	0x03, 0x50
        /*004a*/ 	.short	0x0000


	//----- nvinfo : EIATTR_MAXREG_COUNT
	.align		4
        /*004c*/ 	.byte	0x03, 0x1b
        /*004e*/ 	.short	0x00ff


	//----- nvinfo : EIATTR_MERCURY_ISA_VERSION
	.align		4
        /*0050*/ 	.byte	0x03, 0x5f
        /*0052*/ 	.short	0x0101


	//----- nvinfo : EIATTR_VRC_CTA_INIT_COUNT
	.align		4
        /*0054*/ 	.byte	0x02, 0x4a
	.zero		1
	.zero		1


	//----- nvinfo : EIATTR_EXIT_INSTR_OFFSETS
	.align		4
        /*0058*/ 	.byte	0x04, 0x1c
        /*005a*/ 	.short	(.L_17 - .L_16)


	//   ....[0]....
.L_16:
        /*005c*/ 	.word	0x00000090


	//   ....[1]....
        /*0060*/ 	.word	0x00000190


	//----- nvinfo : EIATTR_CBANK_PARAM_SIZE
	.align		4
.L_17:
        /*0064*/ 	.byte	0x03, 0x19
        /*0066*/ 	.short	0x0020


	//----- nvinfo : EIATTR_PARAM_CBANK
	.align		4
        /*0068*/ 	.byte	0x04, 0x0a
        /*006a*/ 	.short	(.L_19 - .L_18)
	.align		4
.L_18:
        /*006c*/ 	.word	index@(.nv.constant0._Z13sumArrayOnGPUPfS_S_m)
        /*0070*/ 	.short	0x0380
        /*0072*/ 	.short	0x0020


	//----- nvinfo : EIATTR_SW_WAR
	.align		4
.L_19:
        /*0074*/ 	.byte	0x04, 0x36
        /*0076*/ 	.short	(.L_21 - .L_20)
.L_20:
        /*0078*/ 	.word	0x00000008
.L_21:


//--------------------- .nv.callgraph             --------------------------
	.section	.nv.callgraph,"",@"SHT_CUDA_CALLGRAPH"
	.align	4
	.sectionentsize	8
	.align		4
        /*0000*/ 	.word	0x00000000
	.align		4
        /*0004*/ 	.word	0xffffffff
	.align		4
        /*0008*/ 	.word	0x00000000
	.align		4
        /*000c*/ 	.word	0xfffffffe
	.align		4
        /*0010*/ 	.word	0x00000000
	.align		4
        /*0014*/ 	.word	0xfffffffd
	.align		4
        /*0018*/ 	.word	0x00000000
	.align		4
        /*001c*/ 	.word	0xfffffffc


//--------------------- .text._Z13sumArrayOnGPUPfS_S_m --------------------------
	.section	.text._Z13sumArrayOnGPUPfS_S_m,"ax",@progbits
	.align	128
        .global         _Z13sumArrayOnGPUPfS_S_m
        .type           _Z13sumArrayOnGPUPfS_S_m,@function
        .size           _Z13sumArrayOnGPUPfS_S_m,(.L_x_1 - _Z13sumArrayOnGPUPfS_S_m)
        .other          _Z13sumArrayOnGPUPfS_S_m,@"STO_CUDA_ENTRY STV_DEFAULT"
_Z13sumArrayOnGPUPfS_S_m:
.text._Z13sumArrayOnGPUPfS_S_m:
[----:B------:R-:W-:Y:S01]  /*0000*/  LDC R1, c[0x0][0x37c] ;  /* 0x0000df00ff017b82 */ /* 0x000fe20000000800 */
[----:B------:R-:W0:Y:S01]  /*0010*/  S2R R0, SR_CTAID.X ;  /* 0x0000000000007919 */ /* 0x000e220000002500 */
[----:B------:R-:W0:Y:S01]  /*0020*/  LDCU UR4, c[0x0][0x360] ;  /* 0x00006c00ff0477ac */ /* 0x000e220008000800 */
[----:B------:R-:W0:Y:S01]  /*0030*/  S2R R3, SR_TID.X ;  /* 0x0000000000037919 */ /* 0x000e220000002100 */
[----:B------:R-:W1:Y:S01]  /*0040*/  LDCU.64 UR6, c[0x0][0x398] ;  /* 0x00007300ff0677ac */ /* 0x000e620008000a00 */
[----:B0-----:R-:W-:-:S05]  /*0050*/  IMAD R0, R0, UR4, R3 ;  /* 0x0000000400007c24 */ /* 0x001fca000f8e0203 */
[----:B-1----:R-:W-:Y:S02]  /*0060*/  ISETP.GE.U32.AND P0, PT, R0, UR6, PT ;  /* 0x0000000600007c0c */ /* 0x002fe4000bf06070 */
[----:B------:R-:W-:-:S04]  /*0070*/  SHF.R.S32.HI R3, RZ, 0x1f, R0 ;  /* 0x0000001fff037819 */ /* 0x000fc80000011400 */
[----:B------:R-:W-:-:S13]  /*0080*/  ISETP.GE.U32.AND.EX P0, PT, R3, UR7, PT, P0 ;  /* 0x0000000703007c0c */ /* 0x000fda000bf06100 */
[----:B------:R-:W-:Y:S05]  /*0090*/  @P0 EXIT ;  /* 0x000000000000094d */ /* 0x000fea0003800000 */
[----:B------:R-:W0:Y:S01]  /*00a0*/  LDCU.128 UR8, c[0x0][0x380] ;  /* 0x00007000ff0877ac */ /* 0x000e220008000c00 */
[C---:B------:R-:W-:Y:S01]  /*00b0*/  IMAD.SHL.U32 R6, R0.reuse, 0x4, RZ ;  /* 0x0000000400067824 */ /* 0x040fe200078e00ff */
[----:B------:R-:W-:Y:S01]  /*00c0*/  SHF.L.U64.HI R0, R0, 0x2, R3 ;  /* 0x0000000200007819 */ /* 0x000fe20000010203 */
[----:B------:R-:W1:Y:S01]  /*00d0*/  LDCU.64 UR4, c[0x0][0x358] ;  /* 0x00006b00ff0477ac */ /* 0x000e620008000a00 */
[----:B------:R-:W2:Y:S02]  /*00e0*/  LDCU.64 UR6, c[0x0][0x390] ;  /* 0x00007200ff0677ac */ /* 0x000ea40008000a00 */
[C---:B0-----:R-:W-:Y:S02]  /*00f0*/  IADD3 R4, P1, PT, R6.reuse, UR10, RZ ;  /* 0x0000000a06047c10 */ /* 0x041fe4000ff3e0ff */
[----:B------:R-:W-:Y:S02]  /*0100*/  IADD3 R2, P0, PT, R6, UR8, RZ ;  /* 0x0000000806027c10 */ /* 0x000fe4000ff1e0ff */
[----:B------:R-:W-:-:S02]  /*0110*/  IADD3.X R5, PT, PT, R0, UR11, RZ, P1, !PT ;  /* 0x0000000b00057c10 */ /* 0x000fc40008ffe4ff */
[----:B------:R-:W-:-:S04]  /*0120*/  IADD3.X R3, PT, PT, R0, UR9, RZ, P0, !PT ;  /* 0x0000000900037c10 */ /* 0x000fc800087fe4ff */
[----:B-1----:R-:W3:Y:S04]  /*0130*/  LDG.E R5, desc[UR4][R4.64] ;  /* 0x0000000404057981 */ /* 0x002ee8000c1e1900 */
[----:B------:R-:W3:Y:S01]  /*0140*/  LDG.E R2, desc[UR4][R2.64] ;  /* 0x0000000402027981 */ /* 0x000ee2000c1e1900 */
[----:B--2---:R-:W-:-:S04]  /*0150*/  IADD3 R6, P0, PT, R6, UR6, RZ ;  /* 0x0000000606067c10 */ /* 0x004fc8000ff1e0ff */
[----:B------:R-:W-:Y:S01]  /*0160*/  IADD3.X R7, PT, PT, R0, UR7, RZ, P0, !PT ;  /* 0x0000000700077c10 */ /* 0x000fe200087fe4ff */
[----:B---3--:R-:W-:-:S05]  /*0170*/  FADD R9, R2, R5 ;  /* 0x0000000502097221 */ /* 0x008fca0000000000 */
[----:B------:R-:W-:Y:S01]  /*0180*/  STG.E desc[UR4][R6.64], R9 ;  /* 0x0000000906007986 */ /* 0x000fe2000c101904 */
[----:B------:R-:W-:Y:S05]  /*0190*/  EXIT ;  /* 0x000000000000794d */ /* 0x000fea0003800000 */
.L_x_0:
[----:B------:R-:W-:-:S00]  /*01a0*/  BRA `(.L_x_0) ;  /* 0xfffffffc00fc7947 */ /* 0x000fc0000383ffff */
[----:B------:R-:W-:-:S00]  /*01b0*/  NOP ;  /* 0x0000000000007918 */ /* 0x000fc00000000000 */
        /* <DEDUP_REMOVED lines=12> */
.L_x_1:


//--------------------- .nv.shared.reserved.0     --------------------------
	.section	.nv.shared.reserved.0,"aw",@nobits
	.weak		__nv_reservedSMEM_offset_0_alias
	.size		__nv_reservedSMEM_offset_0_alias, 0, 64
	.other		__nv_reservedSMEM_offset_0_alias,@"STO_CUDA_RESERVED_SHARED STV_DEFAULT"
__nv_reservedSMEM_offset_0_alias:
	.zero		0
	.zero		64


//--------------------- .nv.constant0._Z13sumArrayOnGPUPfS_S_m --------------------------
	.section	.nv.constant0._Z13sumArrayOnGPUPfS_S_m,"a",@progbits
	.sectionflags	@""
	.align	4
.nv.constant0._Z13sumArrayOnGPUPfS_S_m:
	.zero		928


//--------------------- SYMBOLS --------------------------

	.type		.nv.reservedSmem.offset0,@object
	.size		.nv.reservedSmem.offset0,0x4
